	.headerflags	@"EF_CUDA_TEXMODE_UNIFIED EF_CUDA_64BIT_ADDRESS EF_CUDA_ACCELERATORS EF_CUDA_SM90 EF_CUDA_VIRTUAL_SM(EF_CUDA_SM90)"
	.elftype	@"ET_EXEC"


//--------------------- .nv.info                  --------------------------
	.section	.nv.info,"",@"SHT_CUDA_INFO"
	.align	4


	//----- nvinfo : EIATTR_REGCOUNT
	.align		4
        /*0000*/ 	.byte	0x04, 0x2f
        /*0002*/ 	.short	(.L_3 - .L_2)
	.align		4
.L_2:
        /*0004*/ 	.word	index@(triton_poi_fused__native_batch_norm_legit_no_training_hardtanh_23)
        /*0008*/ 	.word	0x00000026


	//----- nvinfo : EIATTR_MIN_STACK_SIZE
	.align		4
.L_3:
        /*000c*/ 	.byte	0x04, 0x12
        /*000e*/ 	.short	(.L_5 - .L_4)
	.align		4
.L_4:
        /*0010*/ 	.word	index@(triton_poi_fused__native_batch_norm_legit_no_training_hardtanh_23)
        /*0014*/ 	.word	0x00000000


	//----- nvinfo : EIATTR_FRAME_SIZE
	.align		4
.L_5:
        /*0018*/ 	.byte	0x04, 0x11
        /*001a*/ 	.short	(.L_7 - .L_6)
	.align		4
.L_6:
        /*001c*/ 	.word	index@(triton_poi_fused__native_batch_norm_legit_no_training_hardtanh_23)
        /*0020*/ 	.word	0x00000000


	//----- nvinfo : EIATTR_MIN_STACK_SIZE
	.align		4
.L_7:
        /*0024*/ 	.byte	0x04, 0x12
        /*0026*/ 	.short	(.L_9 - .L_8)
	.align		4
.L_8:
        /*0028*/ 	.word	index@(triton_poi_fused__native_batch_norm_legit_no_training_hardtanh_23)
        /*002c*/ 	.word	0x00000000
.L_9:


//--------------------- .nv.info.triton_poi_fused__native_batch_norm_legit_no_training_hardtanh_23 --------------------------
	.section	.nv.info.triton_poi_fused__native_batch_norm_legit_no_training_hardtanh_23,"",@"SHT_CUDA_INFO"
	.sectionflags	@""
	.align	4


	//----- nvinfo : EIATTR_CUDA_API_VERSION
	.align		4
        /*0000*/ 	.byte	0x04, 0x37
        /*0002*/ 	.short	(.L_11 - .L_10)
.L_10:
        /*0004*/ 	.word	0x0000007c


	//----- nvinfo : EIATTR_KPARAM_INFO
	.align		4
.L_11:
        /*0008*/ 	.byte	0x04, 0x17
        /*000a*/ 	.short	(.L_13 - .L_12)
.L_12:
        /*000c*/ 	.word	0x00000000
        /*0010*/ 	.short	0x0006
        /*0012*/ 	.short	0x0030
        /*0014*/ 	.byte	0x00, 0xf0, 0x11, 0x00


	//----- nvinfo : EIATTR_KPARAM_INFO
	.align		4
.L_13:
        /*0018*/ 	.byte	0x04, 0x17
        /*001a*/ 	.short	(.L_15 - .L_14)
.L_14:
        /*001c*/ 	.word	0x00000000
        /*0020*/ 	.short	0x0005
        /*0022*/ 	.short	0x0028
        /*0024*/ 	.byte	0x00, 0xf4, 0x21, 0x00


	//----- nvinfo : EIATTR_KPARAM_INFO
	.align		4
.L_15:
        /*0028*/ 	.byte	0x04, 0x17
        /*002a*/ 	.short	(.L_17 - .L_16)
.L_16:
        /*002c*/ 	.word	0x00000000
        /*0030*/ 	.short	0x0004
        /*0032*/ 	.short	0x0020
        /*0034*/ 	.byte	0x00, 0xf4, 0x21, 0x00


	//----- nvinfo : EIATTR_KPARAM_INFO
	.align		4
.L_17:
        /*0038*/ 	.byte	0x04, 0x17
        /*003a*/ 	.short	(.L_19 - .L_18)
.L_18:
        /*003c*/ 	.word	0x00000000
        /*0040*/ 	.short	0x0003
        /*0042*/ 	.short	0x0018
        /*0044*/ 	.byte	0x00, 0xf4, 0x21, 0x00


	//----- nvinfo : EIATTR_KPARAM_INFO
	.align		4
.L_19:
        /*0048*/ 	.byte	0x04, 0x17
        /*004a*/ 	.short	(.L_21 - .L_20)
.L_20:
        /*004c*/ 	.word	0x00000000
        /*0050*/ 	.short	0x0002
        /*0052*/ 	.short	0x0010
        /*0054*/ 	.byte	0x00, 0xf4, 0x21, 0x00


	//----- nvinfo : EIATTR_KPARAM_INFO
	.align		4
.L_21:
        /*0058*/ 	.byte	0x04, 0x17
        /*005a*/ 	.short	(.L_23 - .L_22)
.L_22:
        /*005c*/ 	.word	0x00000000
        /*0060*/ 	.short	0x0001
        /*0062*/ 	.short	0x0008
        /*0064*/ 	.byte	0x00, 0xf4, 0x21, 0x00


	//----- nvinfo : EIATTR_KPARAM_INFO
	.align		4
.L_23:
        /*0068*/ 	.byte	0x04, 0x17
        /*006a*/ 	.short	(.L_25 - .L_24)
.L_24:
        /*006c*/ 	.word	0x00000000
        /*0070*/ 	.short	0x0000
        /*0072*/ 	.short	0x0000
        /*0074*/ 	.byte	0x00, 0xf4, 0x21, 0x00


	//----- nvinfo : EIATTR_SPARSE_MMA_MASK
	.align		4
.L_25:
        /*0078*/ 	.byte	0x03, 0x50
        /*007a*/ 	.short	0x0000


	//----- nvinfo : EIATTR_MAXREG_COUNT
	.align		4
        /*007c*/ 	.byte	0x03, 0x1b
        /*007e*/ 	.short	0x00ff


	//----- nvinfo : EIATTR_EXIT_INSTR_OFFSETS
	.align		4
        /*0080*/ 	.byte	0x04, 0x1c
        /*0082*/ 	.short	(.L_27 - .L_26)


	//   ....[0]....
.L_26:
        /*0084*/ 	.word	0x00000bf0


	//----- nvinfo : EIATTR_REQNTID
	.align		4
.L_27:
        /*0088*/ 	.byte	0x04, 0x10
        /*008a*/ 	.short	(.L_29 - .L_28)
.L_28:
        /*008c*/ 	.word	0x00000080
        /*0090*/ 	.word	0x00000001
        /*0094*/ 	.word	0x00000001


	//----- nvinfo : EIATTR_CBANK_PARAM_SIZE
	.align		4
.L_29:
        /*0098*/ 	.byte	0x03, 0x19
        /*009a*/ 	.short	0x0034


	//----- nvinfo : EIATTR_PARAM_CBANK
	.align		4
        /*009c*/ 	.byte	0x04, 0x0a
        /*009e*/ 	.short	(.L_31 - .L_30)
	.align		4
.L_30:
        /*00a0*/ 	.word	index@(.nv.constant0.triton_poi_fused__native_batch_norm_legit_no_training_hardtanh_23)
        /*00a4*/ 	.short	0x0210
        /*00a6*/ 	.short	0x0034


	//----- nvinfo : EIATTR_SW_WAR
	.align		4
.L_31:
        /*00a8*/ 	.byte	0x04, 0x36
        /*00aa*/ 	.short	(.L_33 - .L_32)
.L_32:
        /*00ac*/ 	.word	0x00000008
.L_33:


//--------------------- .nv.callgraph             --------------------------
	.section	.nv.callgraph,"",@"SHT_CUDA_CALLGRAPH"
	.align	4
	.sectionentsize	8
	.align		4
        /*0000*/ 	.word	0x00000000
	.align		4
        /*0004*/ 	.word	0xffffffff
	.align		4
        /*0008*/ 	.word	0x00000000
	.align		4
        /*000c*/ 	.word	0xfffffffe
	.align		4
        /*0010*/ 	.word	0x00000000
	.align		4
        /*0014*/ 	.word	0xfffffffd
	.align		4
        /*0018*/ 	.word	0x00000000
	.align		4
        /*001c*/ 	.word	0xfffffffc


//--------------------- .nv.constant4             --------------------------
	.section	.nv.constant4,"a",@progbits
	.align	8
	.align		8
.nv.constant4:
        /*0000*/ 	.dword	_$_str
	.align		8
        /*0008*/ 	.dword	_$_str_$_2


//--------------------- .text.triton_poi_fused__native_batch_norm_legit_no_training_hardtanh_23 --------------------------
	.section	.text.triton_poi_fused__native_batch_norm_legit_no_training_hardtanh_23,"ax",@progbits
	.align	128
        .global         triton_poi_fused__native_batch_norm_legit_no_training_hardtanh_23
        .type           triton_poi_fused__native_batch_norm_legit_no_training_hardtanh_23,@function
        .size           triton_poi_fused__native_batch_norm_legit_no_training_hardtanh_23,(.L_x_1 - triton_poi_fused__native_batch_norm_legit_no_training_hardtanh_23)
        .other          triton_poi_fused__native_batch_norm_legit_no_training_hardtanh_23,@"STO_CUDA_ENTRY STV_DEFAULT"
triton_poi_fused__native_batch_norm_legit_no_training_hardtanh_23:
.text.triton_poi_fused__native_batch_norm_legit_no_training_hardtanh_23:
[----:B------:R-:W-:Y:S01]  /*0000*/  LDC R1, c[0x0][0x28] ;  /* 0x00000a00ff017b82 */ /* 0x000fe20000000800 */
[----:B------:R-:W1:Y:S01]  /*0010*/  S2R R0, SR_TID.X ;  /* 0x0000000000007919 */ /* 0x000e620000002100 */
[----:B------:R-:W-:-:S06]  /*0020*/  HFMA2.MMA R32, -RZ, RZ, 0, 0 ;  /* 0x00000000ff207435 */ /* 0x000fcc00000001ff */
[----:B------:R-:W2:Y:S01]  /*0030*/  LDC.64 R18, c[0x0][0x220] ;  /* 0x00008800ff127b82 */ /* 0x000ea20000000a00 */
[----:B------:R-:W-:Y:S01]  /*0040*/  ULDC.64 UR4, c[0x0][0x208] ;  /* 0x0000820000047ab9 */ /* 0x000fe20000000a00 */
[----:B------:R-:W3:Y:S06]  /*0050*/  S2R R33, SR_CTAID.X ;  /* 0x0000000000217919 */ /* 0x000eec0000002500 */
[----:B------:R-:W4:Y:S08]  /*0060*/  LDC.64 R22, c[0x0][0x218] ;  /* 0x00008600ff167b82 */ /* 0x000f300000000a00 */
[----:B------:R-:W5:Y:S01]  /*0070*/  LDC.64 R20, c[0x0][0x210] ;  /* 0x00008400ff147b82 */ /* 0x000f620000000a00 */
[----:B-1----:R-:W-:-:S04]  /*0080*/  SHF.L.U32 R0, R0, 0x2, RZ ;  /* 0x0000000200007819 */ /* 0x002fc800000006ff */
[----:B------:R-:W-:-:S04]  /*0090*/  LOP3.LUT R0, R0, 0x1fc, RZ, 0xc0, !PT ;  /* 0x000001fc00007812 */ /* 0x000fc800078ec0ff */
[----:B---3--:R-:W-:-:S05]  /*00a0*/  LEA R33, R33, R0, 0xa ;  /* 0x0000000021217211 */ /* 0x008fca00078e50ff */
[----:B------:R-:W-:-:S05]  /*00b0*/  IMAD.HI R0, R33, -0x77777777, R32 ;  /* 0x8888888921007827 */ /* 0x000fca00078e0220 */
[----:B------:R-:W-:-:S04]  /*00c0*/  SHF.R.U32.HI R3, RZ, 0x1f, R0 ;  /* 0x0000001fff037819 */ /* 0x000fc80000011600 */
[----:B------:R-:W-:-:S05]  /*00d0*/  LEA.HI.SX32 R3, R0, R3, 0x17 ;  /* 0x0000000300037211 */ /* 0x000fca00078fbaff */
[----:B------:R-:W-:-:S04]  /*00e0*/  IMAD R3, R3, -0x3c0, R33 ;  /* 0xfffffc4003037824 */ /* 0x000fc800078e0221 */
[----:B--2---:R-:W-:-:S06]  /*00f0*/  IMAD.WIDE R12, R3, 0x4, R18 ;  /* 0x00000004030c7825 */ /* 0x004fcc00078e0212 */
[----:B------:R-:W2:Y:S01]  /*0100*/  LDG.E.EL.128 R12, desc[UR4][R12.64] ;  /* 0x000000040c0c7981 */ /* 0x000ea2000c2e1d00 */
[----:B------:R-:W-:Y:S01]  /*0110*/  IADD3 R17, R33, 0x200, RZ ;  /* 0x0000020021117810 */ /* 0x000fe20007ffe0ff */
[----:B----4-:R-:W-:Y:S01]  /*0120*/  IMAD.WIDE R8, R3, 0x4, R22 ;  /* 0x0000000403087825 */ /* 0x010fe200078e0216 */
[----:B------:R-:W-:-:S03]  /*0130*/  MOV R16, RZ ;  /* 0x000000ff00107202 */ /* 0x000fc60000000f00 */
[----:B-----5:R-:W-:Y:S02]  /*0140*/  IMAD.WIDE R20, R33, 0x4, R20 ;  /* 0x0000000421147825 */ /* 0x020fe400078e0214 */
[----:B------:R-:W3:Y:S02]  /*0150*/  LDG.E.EL.128 R8, desc[UR4][R8.64] ;  /* 0x0000000408087981 */ /* 0x000ee4000c2e1d00 */
[----:B------:R-:W-:Y:S02]  /*0160*/  IMAD.HI R0, R17, -0x77777777, R16 ;  /* 0x8888888911007827 */ /* 0x000fe400078e0210 */
[----:B------:R-:W3:Y:S03]  /*0170*/  LDG.E.128 R4, desc[UR4][R20.64] ;  /* 0x0000000414047981 */ /* 0x000ee6000c1e1d00 */
[----:B------:R-:W-:Y:S01]  /*0180*/  SHF.R.U32.HI R25, RZ, 0x1f, R0 ;  /* 0x0000001fff197819 */ /* 0x000fe20000011600 */
[----:B------:R-:W4:Y:S03]  /*0190*/  LDG.E.128 R28, desc[UR4][R20.64+0x800] ;  /* 0x00080004141c7981 */ /* 0x000f26000c1e1d00 */
[----:B------:R-:W-:-:S05]  /*01a0*/  LEA.HI.SX32 R16, R0, R25, 0x17 ;  /* 0x0000001900107211 */ /* 0x000fca00078fbaff */
[----:B------:R-:W-:-:S04]  /*01b0*/  IMAD R16, R16, -0x3c0, R17 ;  /* 0xfffffc4010107824 */ /* 0x000fc800078e0211 */
[----:B------:R-:W-:Y:S01]  /*01c0*/  IMAD.WIDE R24, R16, 0x4, R22 ;  /* 0x0000000410187825 */ /* 0x000fe200078e0216 */
[----:B------:R-:W-:Y:S01]  /*01d0*/  HFMA2.MMA R0, -RZ, RZ, 1.625, 0 ;  /* 0x3e800000ff007435 */ /* 0x000fe200000001ff */
[----:B------:R-:W1:Y:S04]  /*01e0*/  LDC.64 R22, c[0x0][0x228] ;  /* 0x00008a00ff167b82 */ /* 0x000e680000000a00 */
[----:B------:R-:W4:Y:S01]  /*01f0*/  LDG.E.EL.128 R24, desc[UR4][R24.64] ;  /* 0x0000000418187981 */ /* 0x000f22000c2e1d00 */
[----:B-1----:R-:W-:-:S04]  /*0200*/  IMAD.WIDE R34, R3, 0x4, R22 ;  /* 0x0000000403227825 */ /* 0x002fc800078e0216 */
[----:B--2---:R-:W-:Y:S01]  /*0210*/  FADD R2, R12, 9.9999997473787516356e-06 ;  /* 0x3727c5ac0c027421 */ /* 0x004fe20000000000 */
[----:B------:R-:W-:-:S05]  /*0220*/  FADD R17, R13, 9.9999997473787516356e-06 ;  /* 0x3727c5ac0d117421 */ /* 0x000fca0000000000 */
[----:B------:R-:W1:Y:S01]  /*0230*/  MUFU.SQRT R2, R2 ;  /* 0x0000000200027308 */ /* 0x000e620000002000 */
[----:B------:R-:W-:Y:S01]  /*0240*/  FADD R14, R14, 9.9999997473787516356e-06 ;  /* 0x3727c5ac0e0e7421 */ /* 0x000fe20000000000 */
[----:B------:R-:W-:-:S06]  /*0250*/  FADD R15, R15, 9.9999997473787516356e-06 ;  /* 0x3727c5ac0f0f7421 */ /* 0x000fcc0000000000 */
[----:B------:R-:W2:Y:S08]  /*0260*/  MUFU.SQRT R17, R17 ;  /* 0x0000001100117308 */ /* 0x000eb00000002000 */
[----:B------:R-:W5:Y:S01]  /*0270*/  MUFU.SQRT R12, R14 ;  /* 0x0000000e000c7308 */ /* 0x000f620000002000 */
[----:B-1----:R-:W-:-:S07]  /*0280*/  FSETP.GT.AND P6, PT, R2, 8.50705917302346158658e+37, PT ;  /* 0x7e8000000200780b */ /* 0x002fce0003fc4000 */
[----:B------:R-:W1:Y:S01]  /*0290*/  MUFU.SQRT R13, R15 ;  /* 0x0000000f000d7308 */ /* 0x000e620000002000 */
[----:B------:R-:W-:Y:S02]  /*02a0*/  FSETP.GEU.AND P4, PT, R2, 1.175494350822287508e-38, PT ;  /* 0x008000000200780b */ /* 0x000fe40003f8e000 */
[C---:B--2---:R-:W-:Y:S02]  /*02b0*/  FSETP.GT.AND P5, PT, R17.reuse, 8.50705917302346158658e+37, PT ;  /* 0x7e8000001100780b */ /* 0x044fe40003fa4000 */
[----:B------:R-:W-:Y:S02]  /*02c0*/  FSETP.GEU.AND P3, PT, R17, 1.175494350822287508e-38, PT ;  /* 0x008000001100780b */ /* 0x000fe40003f6e000 */
[----:B-----5:R-:W-:Y:S01]  /*02d0*/  FSETP.GT.AND P2, PT, R12, 8.50705917302346158658e+37, PT ;  /* 0x7e8000000c00780b */ /* 0x020fe20003f44000 */
[----:B------:R-:W-:Y:S01]  /*02e0*/  @P6 FMUL R2, R2, 0.25 ;  /* 0x3e80000002026820 */ /* 0x000fe20000400000 */
[----:B---3--:R-:W-:Y:S01]  /*02f0*/  FADD R4, R4, -R8 ;  /* 0x8000000804047221 */ /* 0x008fe20000000000 */
[----:B------:R-:W-:-:S02]  /*0300*/  FSETP.GEU.AND P0, PT, R12, 1.175494350822287508e-38, PT ;  /* 0x008000000c00780b */ /* 0x000fc40003f0e000 */
[----:B------:R-:W-:Y:S02]  /*0310*/  FSEL R8, R0, 1, P6 ;  /* 0x3f80000000087808 */ /* 0x000fe40003000000 */
[C---:B-1----:R-:W-:Y:S01]  /*0320*/  FSETP.GT.AND P1, PT, R13.reuse, 8.50705917302346158658e+37, PT ;  /* 0x7e8000000d00780b */ /* 0x042fe20003f24000 */
[----:B------:R-:W-:Y:S01]  /*0330*/  @!P4 FMUL R2, R2, 16777216 ;  /* 0x4b8000000202c820 */ /* 0x000fe20000400000 */
[----:B------:R-:W-:Y:S01]  /*0340*/  FSETP.GEU.AND P6, PT, R13, 1.175494350822287508e-38, PT ;  /* 0x008000000d00780b */ /* 0x000fe20003fce000 */
[----:B------:R-:W-:Y:S01]  /*0350*/  FADD R5, R5, -R9 ;  /* 0x8000000905057221 */ /* 0x000fe20000000000 */
[----:B------:R-:W-:Y:S01]  /*0360*/  @P5 FMUL R17, R17, 0.25 ;  /* 0x3e80000011115820 */ /* 0x000fe20000400000 */
[----:B------:R-:W1:Y:S01]  /*0370*/  MUFU.RCP R9, R2 ;  /* 0x0000000200097308 */ /* 0x000e620000001000 */
[----:B----4-:R-:W-:Y:S01]  /*0380*/  FADD R24, R28, -R24 ;  /* 0x800000181c187221 */ /* 0x010fe20000000000 */
[----:B------:R-:W-:Y:S01]  /*0390*/  FADD R25, R29, -R25 ;  /* 0x800000191d197221 */ /* 0x000fe20000000000 */
[----:B------:R-:W-:Y:S01]  /*03a0*/  @P2 FMUL R12, R12, 0.25 ;  /* 0x3e8000000c0c2820 */ /* 0x000fe20000400000 */
[----:B------:R-:W2:Y:S01]  /*03b0*/  LDC.64 R28, c[0x0][0x230] ;  /* 0x00008c00ff1c7b82 */ /* 0x000ea20000000a00 */
[----:B------:R-:W-:-:S03]  /*03c0*/  @!P3 FMUL R17, R17, 16777216 ;  /* 0x4b8000001111b820 */ /* 0x000fc60000400000 */
[----:B------:R-:W-:Y:S01]  /*03d0*/  @P1 FMUL R13, R13, 0.25 ;  /* 0x3e8000000d0d1820 */ /* 0x000fe20000400000 */
[----:B------:R-:W-:Y:S01]  /*03e0*/  @!P0 FMUL R12, R12, 16777216 ;  /* 0x4b8000000c0c8820 */ /* 0x000fe20000400000 */
[----:B------:R-:W-:Y:S01]  /*03f0*/  FADD R7, R7, -R11 ;  /* 0x8000000b07077221 */ /* 0x000fe20000000000 */
[----:B------:R-:W3:Y:S01]  /*0400*/  MUFU.RCP R17, R17 ;  /* 0x0000001100117308 */ /* 0x000ee20000001000 */
[----:B------:R-:W-:Y:S01]  /*0410*/  @!P6 FMUL R13, R13, 16777216 ;  /* 0x4b8000000d0de820 */ /* 0x000fe20000400000 */
[----:B------:R-:W-:Y:S01]  /*0420*/  @!P4 FMUL R8, R8, 16777216 ;  /* 0x4b8000000808c820 */ /* 0x000fe20000400000 */
[----:B------:R-:W-:-:S05]  /*0430*/  FSEL R20, R0, 1, P5 ;  /* 0x3f80000000147808 */ /* 0x000fca0002800000 */
[----:B------:R-:W4:Y:S01]  /*0440*/  MUFU.RCP R11, R12 ;  /* 0x0000000c000b7308 */ /* 0x000f220000001000 */
[----:B-1----:R-:W-:Y:S01]  /*0450*/  FMUL R9, R9, R8 ;  /* 0x0000000809097220 */ /* 0x002fe20000400000 */
[----:B------:R-:W-:-:S06]  /*0460*/  FSEL R8, R0, 1, P2 ;  /* 0x3f80000000087808 */ /* 0x000fcc0001000000 */
[----:B------:R-:W1:Y:S01]  /*0470*/  MUFU.RCP R2, R13 ;  /* 0x0000000d00027308 */ /* 0x000e620000001000 */
[----:B------:R-:W-:Y:S01]  /*0480*/  FSEL R15, R0, 1, P1 ;  /* 0x3f800000000f7808 */ /* 0x000fe20000800000 */
[----:B------:R-:W-:Y:S01]  /*0490*/  @!P3 FMUL R20, R20, 16777216 ;  /* 0x4b8000001414b820 */ /* 0x000fe20000400000 */
[----:B------:R-:W-:-:S03]  /*04a0*/  @!P0 FMUL R8, R8, 16777216 ;  /* 0x4b80000008088820 */ /* 0x000fc60000400000 */
[----:B------:R-:W-:Y:S01]  /*04b0*/  @!P6 FMUL R15, R15, 16777216 ;  /* 0x4b8000000f0fe820 */ /* 0x000fe20000400000 */
[----:B---3--:R-:W-:Y:S01]  /*04c0*/  FMUL R20, R17, R20 ;  /* 0x0000001411147220 */ /* 0x008fe20000400000 */
[----:B----4-:R-:W-:Y:S01]  /*04d0*/  FMUL R11, R11, R8 ;  /* 0x000000080b0b7220 */ /* 0x010fe20000400000 */
[----:B------:R-:W-:Y:S01]  /*04e0*/  FMUL R17, R9, R4 ;  /* 0x0000000409117220 */ /* 0x000fe20000400000 */
[----:B------:R-:W-:Y:S01]  /*04f0*/  FADD R6, R6, -R10 ;  /* 0x8000000a06067221 */ /* 0x000fe20000000000 */
[----:B--2---:R-:W-:-:S04]  /*0500*/  IMAD.WIDE R8, R3, 0x4, R28 ;  /* 0x0000000403087825 */ /* 0x004fc800078e021c */
[----:B-1----:R-:W-:Y:S01]  /*0510*/  FMUL R2, R2, R15 ;  /* 0x0000000f02027220 */ /* 0x002fe20000400000 */
[----:B------:R-:W-:Y:S01]  /*0520*/  FMUL R20, R20, R5 ;  /* 0x0000000514147220 */ /* 0x000fe20000400000 */
[----:B------:R-:W-:Y:S02]  /*0530*/  FMUL R3, R11, R6 ;  /* 0x000000060b037220 */ /* 0x000fe40000400000 */
[----:B------:R-:W-:Y:S01]  /*0540*/  FMUL R2, R2, R7 ;  /* 0x0000000702027220 */ /* 0x000fe20000400000 */
[----:B------:R-:W2:Y:S04]  /*0550*/  LDG.E.EL.128 R8, desc[UR4][R8.64] ;  /* 0x0000000408087981 */ /* 0x000ea8000c2e1d00 */
[----:B------:R-:W2:Y:S01]  /*0560*/  LDG.E.EL.128 R4, desc[UR4][R34.64] ;  /* 0x0000000422047981 */ /* 0x000ea2000c2e1d00 */
[----:B------:R-:W-:-:S06]  /*0570*/  IMAD.WIDE R12, R16, 0x4, R18 ;  /* 0x00000004100c7825 */ /* 0x000fcc00078e0212 */
[----:B------:R-:W3:Y:S01]  /*0580*/  LDG.E.EL.128 R12, desc[UR4][R12.64] ;  /* 0x000000040c0c7981 */ /* 0x000ee2000c2e1d00 */
[----:B------:R-:W-:-:S04]  /*0590*/  IMAD.WIDE R18, R16, 0x4, R22 ;  /* 0x0000000410127825 */ /* 0x000fc800078e0216 */
[----:B------:R-:W-:-:S04]  /*05a0*/  IMAD.WIDE R22, R16, 0x4, R28 ;  /* 0x0000000410167825 */ /* 0x000fc800078e021c */
[----:B--2---:R-:W-:Y:S01]  /*05b0*/  FFMA R4, R4, R17, R8 ;  /* 0x0000001104047223 */ /* 0x004fe20000000008 */
[----:B------:R-:W-:Y:S01]  /*05c0*/  FFMA R5, R5, R20, R9 ;  /* 0x0000001405057223 */ /* 0x000fe20000000009 */
[----:B------:R-:W2:Y:S04]  /*05d0*/  LDG.E.EL.128 R16, desc[UR4][R18.64] ;  /* 0x0000000412107981 */ /* 0x000ea8000c2e1d00 */
[----:B------:R-:W2:Y:S01]  /*05e0*/  LDG.E.EL.128 R20, desc[UR4][R22.64] ;  /* 0x0000000416147981 */ /* 0x000ea2000c2e1d00 */
[----:B------:R-:W-:Y:S01]  /*05f0*/  FFMA R3, R6, R3, R10 ;  /* 0x0000000306037223 */ /* 0x000fe2000000000a */
[----:B---3--:R-:W-:Y:S01]  /*0600*/  FADD R6, R12, 9.9999997473787516356e-06 ;  /* 0x3727c5ac0c067421 */ /* 0x008fe20000000000 */
[----:B------:R-:W-:Y:S01]  /*0610*/  FADD R14, R14, 9.9999997473787516356e-06 ;  /* 0x3727c5ac0e0e7421 */ /* 0x000fe20000000000 */
[----:B------:R-:W-:-:S04]  /*0620*/  FADD R8, R13, 9.9999997473787516356e-06 ;  /* 0x3727c5ac0d087421 */ /* 0x000fc80000000000 */
[----:B------:R-:W1:Y:S01]  /*0630*/  MUFU.SQRT R6, R6 ;  /* 0x0000000600067308 */ /* 0x000e620000002000 */
[----:B------:R-:W-:-:S07]  /*0640*/  FADD R15, R15, 9.9999997473787516356e-06 ;  /* 0x3727c5ac0f0f7421 */ /* 0x000fce0000000000 */
[----:B------:R-:W3:Y:S08]  /*0650*/  MUFU.SQRT R9, R14 ;  /* 0x0000000e00097308 */ /* 0x000ef00000002000 */
[----:B------:R-:W4:Y:S01]  /*0660*/  MUFU.SQRT R8, R8 ;  /* 0x0000000800087308 */ /* 0x000f220000002000 */
[----:B-1----:R-:W-:-:S07]  /*0670*/  FSETP.GT.AND P6, PT, R6, 8.50705917302346158658e+37, PT ;  /* 0x7e8000000600780b */ /* 0x002fce0003fc4000 */
[----:B------:R-:W1:Y:S01]  /*0680*/  MUFU.SQRT R10, R15 ;  /* 0x0000000f000a7308 */ /* 0x000e620000002000 */
[----:B------:R-:W-:Y:S02]  /*0690*/  FSETP.GEU.AND P4, PT, R6, 1.175494350822287508e-38, PT ;  /* 0x008000000600780b */ /* 0x000fe40003f8e000 */
[C---:B---3--:R-:W-:Y:S02]  /*06a0*/  FSETP.GT.AND P3, PT, R9.reuse, 8.50705917302346158658e+37, PT ;  /* 0x7e8000000900780b */ /* 0x048fe40003f64000 */
[----:B------:R-:W-:Y:S02]  /*06b0*/  FSETP.GEU.AND P0, PT, R9, 1.175494350822287508e-38, PT ;  /* 0x008000000900780b */ /* 0x000fe40003f0e000 */
[C---:B----4-:R-:W-:Y:S01]  /*06c0*/  FSETP.GT.AND P5, PT, R8.reuse, 8.50705917302346158658e+37, PT ;  /* 0x7e8000000800780b */ /* 0x050fe20003fa4000 */
[----:B------:R-:W-:Y:S01]  /*06d0*/  FFMA R2, R7, R2, R11 ;  /* 0x0000000207027223 */ /* 0x000fe2000000000b */
[----:B------:R-:W-:Y:S01]  /*06e0*/  FSETP.GEU.AND P1, PT, R8, 1.175494350822287508e-38, PT ;  /* 0x008000000800780b */ /* 0x000fe20003f2e000 */
[----:B------:R-:W-:Y:S01]  /*06f0*/  @P6 FMUL R6, R6, 0.25 ;  /* 0x3e80000006066820 */ /* 0x000fe20000400000 */
[----:B------:R-:W-:-:S02]  /*0700*/  FSEL R7, R0, 1, P6 ;  /* 0x3f80000000077808 */ /* 0x000fc40003000000 */
[C---:B-1----:R-:W-:Y:S02]  /*0710*/  FSETP.GT.AND P2, PT, R10.reuse, 8.50705917302346158658e+37, PT ;  /* 0x7e8000000a00780b */ /* 0x042fe40003f44000 */
[----:B------:R-:W-:Y:S01]  /*0720*/  FSETP.GEU.AND P6, PT, R10, 1.175494350822287508e-38, PT ;  /* 0x008000000a00780b */ /* 0x000fe20003fce000 */
[----:B------:R-:W-:Y:S01]  /*0730*/  @!P4 FMUL R6, R6, 16777216 ;  /* 0x4b8000000606c820 */ /* 0x000fe20000400000 */
[----:B------:R-:W-:-:S03]  /*0740*/  @P3 FMUL R9, R9, 0.25 ;  /* 0x3e80000009093820 */ /* 0x000fc60000400000 */
[----:B------:R-:W-:Y:S01]  /*0750*/  @P5 FMUL R8, R8, 0.25 ;  /* 0x3e80000008085820 */ /* 0x000fe20000400000 */
[----:B------:R-:W-:Y:S01]  /*0760*/  @!P0 FMUL R9, R9, 16777216 ;  /* 0x4b80000009098820 */ /* 0x000fe20000400000 */
[----:B------:R-:W1:Y:S02]  /*0770*/  MUFU.RCP R6, R6 ;  /* 0x0000000600067308 */ /* 0x000e640000001000 */
[----:B------:R-:W-:Y:S02]  /*0780*/  @!P1 FMUL R8, R8, 16777216 ;  /* 0x4b80000008089820 */ /* 0x000fe40000400000 */
[----:B------:R-:W-:-:S04]  /*0790*/  @P2 FMUL R10, R10, 0.25 ;  /* 0x3e8000000a0a2820 */ /* 0x000fc80000400000 */
[----:B------:R-:W3:Y:S01]  /*07a0*/  MUFU.RCP R9, R9 ;  /* 0x0000000900097308 */ /* 0x000ee20000001000 */
[----:B------:R-:W-:Y:S01]  /*07b0*/  @!P6 FMUL R10, R10, 16777216 ;  /* 0x4b8000000a0ae820 */ /* 0x000fe20000400000 */
[----:B------:R-:W-:Y:S01]  /*07c0*/  FSEL R12, R0, 1, P3 ;  /* 0x3f800000000c7808 */ /* 0x000fe20001800000 */
[----:B------:R-:W-:-:S05]  /*07d0*/  @!P4 FMUL R7, R7, 16777216 ;  /* 0x4b8000000707c820 */ /* 0x000fca0000400000 */
[----:B------:R-:W4:Y:S01]  /*07e0*/  MUFU.RCP R8, R8 ;  /* 0x0000000800087308 */ /* 0x000f220000001000 */
[----:B------:R-:W-:Y:S01]  /*07f0*/  FSEL R11, R0, 1, P5 ;  /* 0x3f800000000b7808 */ /* 0x000fe20002800000 */
[----:B-1----:R-:W-:Y:S01]  /*0800*/  FMUL R7, R6, R7 ;  /* 0x0000000706077220 */ /* 0x002fe20000400000 */
[----:B------:R-:W-:-:S05]  /*0810*/  @!P0 FMUL R12, R12, 16777216 ;  /* 0x4b8000000c0c8820 */ /* 0x000fca0000400000 */
[----:B------:R-:W1:Y:S01]  /*0820*/  MUFU.RCP R10, R10 ;  /* 0x0000000a000a7308 */ /* 0x000e620000001000 */
[----:B------:R-:W-:Y:S01]  /*0830*/  FSEL R13, R0, 1, P2 ;  /* 0x3f800000000d7808 */ /* 0x000fe20001000000 */
[----:B------:R-:W-:Y:S01]  /*0840*/  FADD R26, R30, -R26 ;  /* 0x8000001a1e1a7221 */ /* 0x000fe20000000000 */
[----:B------:R-:W-:Y:S01]  /*0850*/  @!P1 FMUL R11, R11, 16777216 ;  /* 0x4b8000000b0b9820 */ /* 0x000fe20000400000 */
[----:B---3--:R-:W-:Y:S01]  /*0860*/  FMUL R9, R9, R12 ;  /* 0x0000000c09097220 */ /* 0x008fe20000400000 */
[----:B------:R-:W-:Y:S01]  /*0870*/  FMUL R7, R7, R24 ;  /* 0x0000001807077220 */ /* 0x000fe20000400000 */
[----:B------:R-:W-:Y:S01]  /*0880*/  FSETP.GTU.AND P3, PT, R2, RZ, PT ;  /* 0x000000ff0200720b */ /* 0x000fe20003f6c000 */
[----:B------:R-:W-:Y:S01]  /*0890*/  @!P6 FMUL R13, R13, 16777216 ;  /* 0x4b8000000d0de820 */ /* 0x000fe20000400000 */
[----:B----4-:R-:W-:Y:S01]  /*08a0*/  FMUL R8, R8, R11 ;  /* 0x0000000b08087220 */ /* 0x010fe20000400000 */
[----:B------:R-:W-:Y:S01]  /*08b0*/  FMUL R9, R9, R26 ;  /* 0x0000001a09097220 */ /* 0x000fe20000400000 */
[----:B------:R-:W-:Y:S01]  /*08c0*/  FSETP.GTU.AND P5, PT, R3, RZ, PT ;  /* 0x000000ff0300720b */ /* 0x000fe20003fac000 */
[----:B------:R-:W-:Y:S01]  /*08d0*/  FADD R27, R31, -R27 ;  /* 0x8000001b1f1b7221 */ /* 0x000fe20000000000 */
[----:B------:R-:W-:Y:S01]  /*08e0*/  FMUL R8, R8, R25 ;  /* 0x0000001908087220 */ /* 0x000fe20000400000 */
[----:B------:R-:W-:Y:S01]  /*08f0*/  FSETP.GTU.AND P0, PT, R5, RZ, PT ;  /* 0x000000ff0500720b */ /* 0x000fe20003f0c000 */
[----:B-1----:R-:W-:Y:S01]  /*0900*/  FMUL R10, R10, R13 ;  /* 0x0000000d0a0a7220 */ /* 0x002fe20000400000 */
[----:B------:R-:W-:Y:S01]  /*0910*/  FSEL R6, R3, RZ, P5 ;  /* 0x000000ff03067208 */ /* 0x000fe20002800000 */
[----:B------:R-:W1:Y:S02]  /*0920*/  LDC.64 R12, c[0x0][0x238] ;  /* 0x00008e00ff0c7b82 */ /* 0x000e640000000a00 */
[----:B------:R-:W-:Y:S01]  /*0930*/  FMUL R10, R10, R27 ;  /* 0x0000001b0a0a7220 */ /* 0x000fe20000400000 */
[----:B------:R-:W-:-:S02]  /*0940*/  FSETP.GTU.AND P4, PT, R4, RZ, PT ;  /* 0x000000ff0400720b */ /* 0x000fc40003f8c000 */
[----:B------:R-:W-:Y:S02]  /*0950*/  FSEL R5, R5, RZ, P0 ;  /* 0x000000ff05057208 */ /* 0x000fe40000000000 */
[----:B------:R-:W-:Y:S02]  /*0960*/  FSETP.GEU.AND P0, PT, R6, 6, PT ;  /* 0x40c000000600780b */ /* 0x000fe40003f0e000 */
[----:B------:R-:W-:Y:S01]  /*0970*/  FSEL R4, R4, RZ, P4 ;  /* 0x000000ff04047208 */ /* 0x000fe20002000000 */
[----:B-1----:R-:W-:-:S04]  /*0980*/  IMAD.WIDE R32, R33, 0x4, R12 ;  /* 0x0000000421207825 */ /* 0x002fc800078e020c */
[----:B--2---:R-:W-:Y:S01]  /*0990*/  FFMA R16, R16, R7, R20 ;  /* 0x0000000710107223 */ /* 0x004fe20000000014 */
[----:B------:R-:W-:Y:S01]  /*09a0*/  FSEL R7, R2, RZ, P3 ;  /* 0x000000ff02077208 */ /* 0x000fe20001800000 */
[----:B------:R-:W-:-:S03]  /*09b0*/  FFMA R9, R18, R9, R22 ;  /* 0x0000000912097223 */ /* 0x000fc60000000016 */
[----:B------:R-:W-:Y:S01]  /*09c0*/  FSETP.GEU.AND P5, PT, R7, 6, PT ;  /* 0x40c000000700780b */ /* 0x000fe20003fae000 */
[----:B------:R-:W-:Y:S01]  /*09d0*/  FFMA R8, R17, R8, R21 ;  /* 0x0000000811087223 */ /* 0x000fe20000000015 */
[----:B------:R-:W-:Y:S01]  /*09e0*/  FSETP.GTU.AND P1, PT, R9, RZ, PT ;  /* 0x000000ff0900720b */ /* 0x000fe20003f2c000 */
[----:B------:R-:W-:Y:S01]  /*09f0*/  FFMA R19, R19, R10, R23 ;  /* 0x0000000a13137223 */ /* 0x000fe20000000017 */
[----:B------:R-:W-:Y:S02]  /*0a00*/  FSETP.GTU.AND P3, PT, R16, RZ, PT ;  /* 0x000000ff1000720b */ /* 0x000fe40003f6c000 */
[----:B------:R-:W-:Y:S02]  /*0a10*/  FSETP.GTU.AND P2, PT, R8, RZ, PT ;  /* 0x000000ff0800720b */ /* 0x000fe40003f4c000 */
[----:B------:R-:W-:Y:S02]  /*0a20*/  FSEL R10, R9, RZ, P1 ;  /* 0x000000ff090a7208 */ /* 0x000fe40000800000 */
[----:B------:R-:W-:-:S02]  /*0a30*/  FSETP.NAN.AND P4, PT, R7, R7, PT ;  /* 0x000000070700720b */ /* 0x000fc40003f88000 */
[----:B------:R-:W-:Y:S02]  /*0a40*/  FSETP.GEU.AND P1, PT, R5, 6, PT ;  /* 0x40c000000500780b */ /* 0x000fe40003f2e000 */
[----:B------:R-:W-:Y:S02]  /*0a50*/  FSETP.GTU.AND P6, PT, R19, RZ, PT ;  /* 0x000000ff1300720b */ /* 0x000fe40003fcc000 */
[----:B------:R-:W-:Y:S02]  /*0a60*/  FSEL R9, R8, RZ, P2 ;  /* 0x000000ff08097208 */ /* 0x000fe40001000000 */
[----:B------:R-:W-:Y:S02]  /*0a70*/  FSEL R8, R16, RZ, P3 ;  /* 0x000000ff10087208 */ /* 0x000fe40001800000 */
[----:B------:R-:W-:Y:S02]  /*0a80*/  @P5 SEL R7, R7, 0x40c00000, P4 ;  /* 0x40c0000007075807 */ /* 0x000fe40002000000 */
[----:B------:R-:W-:-:S02]  /*0a90*/  FSETP.NAN.AND P2, PT, R6, R6, PT ;  /* 0x000000060600720b */ /* 0x000fc40003f48000 */
[----:B------:R-:W-:Y:S02]  /*0aa0*/  FSETP.GEU.AND P3, PT, R4, 6, PT ;  /* 0x40c000000400780b */ /* 0x000fe40003f6e000 */
[----:B------:R-:W-:Y:S02]  /*0ab0*/  FSETP.GEU.AND P5, PT, R10, 6, PT ;  /* 0x40c000000a00780b */ /* 0x000fe40003fae000 */
[----:B------:R-:W-:Y:S02]  /*0ac0*/  FSEL R11, R19, RZ, P6 ;  /* 0x000000ff130b7208 */ /* 0x000fe40003000000 */
[----:B------:R-:W-:Y:S02]  /*0ad0*/  FSETP.NAN.AND P6, PT, R5, R5, PT ;  /* 0x000000050500720b */ /* 0x000fe40003fc8000 */
[----:B------:R-:W-:Y:S02]  /*0ae0*/  @P0 SEL R6, R6, 0x40c00000, P2 ;  /* 0x40c0000006060807 */ /* 0x000fe40001000000 */
[----:B------:R-:W-:-:S02]  /*0af0*/  FSETP.GEU.AND P4, PT, R9, 6, PT ;  /* 0x40c000000900780b */ /* 0x000fc40003f8e000 */
[----:B------:R-:W-:Y:S02]  /*0b00*/  FSETP.GEU.AND P2, PT, R8, 6, PT ;  /* 0x40c000000800780b */ /* 0x000fe40003f4e000 */
[----:B------:R-:W-:Y:S02]  /*0b10*/  FSETP.GEU.AND P0, PT, R11, 6, PT ;  /* 0x40c000000b00780b */ /* 0x000fe40003f0e000 */
[----:B------:R-:W-:Y:S02]  /*0b20*/  @P1 SEL R5, R5, 0x40c00000, P6 ;  /* 0x40c0000005051807 */ /* 0x000fe40003000000 */
[----:B------:R-:W-:Y:S02]  /*0b30*/  FSETP.NAN.AND P6, PT, R4, R4, PT ;  /* 0x000000040400720b */ /* 0x000fe40003fc8000 */
[----:B------:R-:W-:Y:S02]  /*0b40*/  FSETP.NAN.AND P1, PT, R10, R10, PT ;  /* 0x0000000a0a00720b */ /* 0x000fe40003f28000 */
[----:B------:R-:W-:-:S02]  /*0b50*/  @P3 SEL R4, R4, 0x40c00000, P6 ;  /* 0x40c0000004043807 */ /* 0x000fc40003000000 */
[----:B------:R-:W-:Y:S02]  /*0b60*/  @P5 SEL R10, R10, 0x40c00000, P1 ;  /* 0x40c000000a0a5807 */ /* 0x000fe40000800000 */
[----:B------:R-:W-:Y:S02]  /*0b70*/  FSETP.NAN.AND P6, PT, R9, R9, PT ;  /* 0x000000090900720b */ /* 0x000fe40003fc8000 */
[C---:B------:R-:W-:Y:S02]  /*0b80*/  FSETP.NAN.AND P3, PT, R8.reuse, R8, PT ;  /* 0x000000080800720b */ /* 0x040fe40003f68000 */
[----:B------:R-:W-:Y:S02]  /*0b90*/  FSETP.NAN.AND P1, PT, R11, R11, PT ;  /* 0x0000000b0b00720b */ /* 0x000fe40003f28000 */
[----:B------:R-:W-:Y:S02]  /*0ba0*/  @P4 SEL R9, R9, 0x40c00000, P6 ;  /* 0x40c0000009094807 */ /* 0x000fe40003000000 */
[----:B------:R-:W-:-:S02]  /*0bb0*/  @P2 SEL R8, R8, 0x40c00000, P3 ;  /* 0x40c0000008082807 */ /* 0x000fc40001800000 */
[----:B------:R-:W-:Y:S01]  /*0bc0*/  @P0 SEL R11, R11, 0x40c00000, P1 ;  /* 0x40c000000b0b0807 */ /* 0x000fe20000800000 */
[----:B------:R-:W-:Y:S04]  /*0bd0*/  STG.E.128 desc[UR4][R32.64], R4 ;  /* 0x0000000420007986 */ /* 0x000fe8000c101d04 */
[----:B------:R-:W-:Y:S01]  /*0be0*/  STG.E.128 desc[UR4][R32.64+0x800], R8 ;  /* 0x0008000820007986 */ /* 0x000fe2000c101d04 */
[----:B------:R-:W-:Y:S05]  /*0bf0*/  EXIT ;  /* 0x000000000000794d */ /* 0x000fea0003800000 */
.L_x_0:
[----:B------:R-:W-:-:S00]  /*0c00*/  BRA `(.L_x_0) ;  /* 0xfffffffc00fc7947 */ /* 0x000fc0000383ffff */
[----:B------:R-:W-:-:S00]  /*0c10*/  NOP ;  /* 0x0000000000007918 */ /* 0x000fc00000000000 */
        /* <DEDUP_REMOVED lines=14> */
.L_x_1:


//--------------------- .nv.global.init           --------------------------
	.section	.nv.global.init,"aw",@progbits
.nv.global.init:
	.type		_$_str,@object
	.size		_$_str,(_$_str_$_2 - _$_str)
_$_str:
        /*0000*/ 	.byte	0x5f, 0x5f, 0x43, 0x55, 0x44, 0x41, 0x5f, 0x46, 0x54, 0x5a, 0x00
	.type		_$_str_$_2,@object
	.size		_$_str_$_2,(.L_1 - _$_str_$_2)
_$_str_$_2:
        /*000b*/ 	.byte	0x5f, 0x5f, 0x43, 0x55, 0x44, 0x41, 0x5f, 0x50, 0x52, 0x45, 0x43, 0x5f, 0x53, 0x51, 0x52, 0x54
        /*001b*/ 	.byte	0x00
.L_1:


//--------------------- .nv.constant0.triton_poi_fused__native_batch_norm_legit_no_training_hardtanh_23 --------------------------
	.section	.nv.constant0.triton_poi_fused__native_batch_norm_legit_no_training_hardtanh_23,"a",@progbits
	.sectionflags	@""
	.align	4
.nv.constant0.triton_poi_fused__native_batch_norm_legit_no_training_hardtanh_23:
	.zero		580
